//
// Generated by NVIDIA NVVM Compiler
//
// Compiler Build ID: CL-36424714
// Cuda compilation tools, release 13.0, V13.0.88
// Based on NVVM 20.0.0
//

.version 9.0
.target sm_100
.address_size 64

	// .globl	_Z8addArrayPiS_S_

.visible .entry _Z8addArrayPiS_S_(
	.param .u64 .ptr .align 1 _Z8addArrayPiS_S__param_0,
	.param .u64 .ptr .align 1 _Z8addArrayPiS_S__param_1,
	.param .u64 .ptr .align 1 _Z8addArrayPiS_S__param_2
)
{
	.reg .b32 	%r<5>;
	.reg .b64 	%rd<11>;

	ld.param.u64 	%rd1, [_Z8addArrayPiS_S__param_0];
	ld.param.u64 	%rd2, [_Z8addArrayPiS_S__param_1];
	ld.param.u64 	%rd3, [_Z8addArrayPiS_S__param_2];
	cvta.to.global.u64 	%rd4, %rd3;
	cvta.to.global.u64 	%rd5, %rd2;
	cvta.to.global.u64 	%rd6, %rd1;
	mov.u32 	%r1, %tid.x;
	mul.wide.u32 	%rd7, %r1, 4;
	add.s64 	%rd8, %rd6, %rd7;
	ld.global.u32 	%r2, [%rd8];
	add.s64 	%rd9, %rd5, %rd7;
	ld.global.u32 	%r3, [%rd9];
	add.s32 	%r4, %r3, %r2;
	add.s64 	%rd10, %rd4, %rd7;
	st.global.u32 	[%rd10], %r4;
	ret;

}


// ===== COMPILED SASS (sm_100) =====

	.target	sm_100

	.elftype	@"ET_EXEC"


//--------------------- .note.nv.tkinfo           --------------------------
	.section	.note.nv.tkinfo,"",@"SHT_NOTE"
	.sectionflags	@"SHF_NOTE_NV_TKINFO"
	.tkinfo
        /*0018*/ 	.word	0x00000002
        /*0030*/ 	.string	""
        /*0030*/ 	.string	"ptxas"
        /*0030*/ 	.string	"Cuda compilation tools, release 13.0, V13.0.88"
        /*0030*/ 	.string	"Build cuda_13.0.r13.0/compiler.36424714_0"
        /*0030*/ 	.string	"-arch sm_100 -m 64 "



//--------------------- .note.nv.cuinfo           --------------------------
	.section	.note.nv.cuinfo,"",@"SHT_NOTE"
	.sectionflags	@"SHF_NOTE_NV_CUINFO"
        /*0018*/ 	.short	0x0002
        /*001a*/ 	.short	0x0064
        /*001c*/ 	.short	0x0082
	.zero		2


//--------------------- .nv.info                  --------------------------
	.section	.nv.info,"",@"SHT_CUDA_INFO"
	.align	4


	//----- nvinfo : EIATTR_REGCOUNT
	.align		4
        /*0000*/ 	.byte	0x04, 0x2f
        /*0002*/ 	.short	(.L_1 - .L_0)
	.align		4
.L_0:
        /*0004*/ 	.word	index@(_Z8addArrayPiS_S_)
        /*0008*/ 	.word	0x0000000c


	//----- nvinfo : EIATTR_FRAME_SIZE
	.align		4
.L_1:
        /*000c*/ 	.byte	0x04, 0x11
        /*000e*/ 	.short	(.L_3 - .L_2)
	.align		4
.L_2:
        /*0010*/ 	.word	index@(_Z8addArrayPiS_S_)
        /*0014*/ 	.word	0x00000000


	//----- nvinfo : EIATTR_MIN_STACK_SIZE
	.align		4
.L_3:
        /*0018*/ 	.byte	0x04, 0x12
        /*001a*/ 	.short	(.L_5 - .L_4)
	.align		4
.L_4:
        /*001c*/ 	.word	index@(_Z8addArrayPiS_S_)
        /*0020*/ 	.word	0x00000000
.L_5:


//--------------------- .nv.compat                --------------------------
	.section	.nv.compat,"",@"SHT_CUDA_COMPAT_INFO"
	.align	4
        /*0000*/ 	.byte	0x02, 0x09, 0x00, 0x00, 0x02, 0x02, 0x01, 0x00, 0x02, 0x05, 0x05, 0x00, 0x03, 0x07, 0x01, 0x01
        /*0010*/ 	.byte	0x02, 0x03, 0x00, 0x00, 0x02, 0x06, 0x01, 0x00, 0x04, 0x0b, 0x08, 0x00, 0x09, 0x00, 0x00, 0x00
        /*0020*/ 	.byte	0x00, 0x00, 0x00, 0x00


//--------------------- .nv.info._Z8addArrayPiS_S_ --------------------------
	.section	.nv.info._Z8addArrayPiS_S_,"",@"SHT_CUDA_INFO"
	.sectionflags	@""
	.align	4


	//----- nvinfo : EIATTR_CUDA_API_VERSION
	.align		4
        /*0000*/ 	.byte	0x04, 0x37
        /*0002*/ 	.short	(.L_7 - .L_6)
.L_6:
        /*0004*/ 	.word	0x00000082


	//----- nvinfo : EIATTR_KPARAM_INFO
	.align		4
.L_7:
        /*0008*/ 	.byte	0x04, 0x17
        /*000a*/ 	.short	(.L_9 - .L_8)
.L_8:
        /*000c*/ 	.word	0x00000000
        /*0010*/ 	.short	0x0002
        /*0012*/ 	.short	0x0010
        /*0014*/ 	.byte	0x00, 0xf5, 0x21, 0x00


	//----- nvinfo : EIATTR_KPARAM_INFO
	.align		4
.L_9:
        /*0018*/ 	.byte	0x04, 0x17
        /*001a*/ 	.short	(.L_11 - .L_10)
.L_10:
        /*001c*/ 	.word	0x00000000
        /*0020*/ 	.short	0x0001
        /*0022*/ 	.short	0x0008
        /*0024*/ 	.byte	0x00, 0xf5, 0x21, 0x00


	//----- nvinfo : EIATTR_KPARAM_INFO
	.align		4
.L_11:
        /*0028*/ 	.byte	0x04, 0x17
        /*002a*/ 	.short	(.L_13 - .L_12)
.L_12:
        /*002c*/ 	.word	0x00000000
        /*0030*/ 	.short	0x0000
        /*0032*/ 	.short	0x0000
        /*0034*/ 	.byte	0x00, 0xf5, 0x21, 0x00


	//----- nvinfo : EIATTR_SPARSE_MMA_MASK
	.align		4
.L_13:
        /*0038*/ 	.byte	0x03, 0x50
        /*003a*/ 	.short	0x0000


	//----- nvinfo : EIATTR_MAXREG_COUNT
	.align		4
        /*003c*/ 	.byte	0x03, 0x1b
        /*003e*/ 	.short	0x00ff


	//----- nvinfo : EIATTR_MERCURY_ISA_VERSION
	.align		4
        /*0040*/ 	.byte	0x03, 0x5f
        /*0042*/ 	.short	0x0101


	//----- nvinfo : EIATTR_VRC_CTA_INIT_COUNT
	.align		4
        /*0044*/ 	.byte	0x02, 0x4a
	.zero		1
	.zero		1


	//----- nvinfo : EIATTR_EXIT_INSTR_OFFSETS
	.align		4
        /*0048*/ 	.byte	0x04, 0x1c
        /*004a*/ 	.short	(.L_15 - .L_14)


	//   ....[0]....
.L_14:
        /*004c*/ 	.word	0x000000d0


	//----- nvinfo : EIATTR_CBANK_PARAM_SIZE
	.align		4
.L_15:
        /*0050*/ 	.byte	0x03, 0x19
        /*0052*/ 	.short	0x0018


	//----- nvinfo : EIATTR_PARAM_CBANK
	.align		4
        /*0054*/ 	.byte	0x04, 0x0a
        /*0056*/ 	.short	(.L_17 - .L_16)
	.align		4
.L_16:
        /*0058*/ 	.word	index@(.nv.constant0._Z8addArrayPiS_S_)
        /*005c*/ 	.short	0x0380
        /*005e*/ 	.short	0x0018


	//----- nvinfo : EIATTR_SW_WAR
	.align		4
.L_17:
        /*0060*/ 	.byte	0x04, 0x36
        /*0062*/ 	.short	(.L_19 - .L_18)
.L_18:
        /*0064*/ 	.word	0x00000008
.L_19:


//--------------------- .nv.callgraph             --------------------------
	.section	.nv.callgraph,"",@"SHT_CUDA_CALLGRAPH"
	.align	4
	.sectionentsize	8
	.align		4
        /*0000*/ 	.word	0x00000000
	.align		4
        /*0004*/ 	.word	0xffffffff
	.align		4
        /*0008*/ 	.word	0x00000000
	.align		4
        /*000c*/ 	.word	0xfffffffe
	.align		4
        /*0010*/ 	.word	0x00000000
	.align		4
        /*0014*/ 	.word	0xfffffffd
	.align		4
        /*0018*/ 	.word	0x00000000
	.align		4
        /*001c*/ 	.word	0xfffffffc


//--------------------- .text._Z8addArrayPiS_S_   --------------------------
	.section	.text._Z8addArrayPiS_S_,"ax",@progbits
	.align	128
        .global         _Z8addArrayPiS_S_
        .type           _Z8addArrayPiS_S_,@function
        .size           _Z8addArrayPiS_S_,(.L_x_1 - _Z8addArrayPiS_S_)
        .other          _Z8addArrayPiS_S_,@"STO_CUDA_ENTRY STV_DEFAULT"
_Z8addArrayPiS_S_:
.text._Z8addArrayPiS_S_:
[----:B------:R-:W-:Y:S01]  /*0000*/  LDC R1, c[0x0][0x37c] ;  /* 0x0000df00ff017b82 */ /* 0x000fe20000000800 */
[----:B------:R-:W0:Y:S07]  /*0010*/  S2R R9, SR_TID.X ;  /* 0x0000000000097919 */ /* 0x000e2e0000002100 */
[----:B------:R-:W0:Y:S01]  /*0020*/  LDC.64 R2, c[0x0][0x380] ;  /* 0x0000e000ff027b82 */ /* 0x000e220000000a00 */
[----:B------:R-:W1:Y:S07]  /*0030*/  LDCU.64 UR4, c[0x0][0x358] ;  /* 0x00006b00ff0477ac */ /* 0x000e6e0008000a00 */
[----:B------:R-:W2:Y:S08]  /*0040*/  LDC.64 R4, c[0x0][0x388] ;  /* 0x0000e200ff047b82 */ /* 0x000eb00000000a00 */
[----:B------:R-:W3:Y:S01]  /*0050*/  LDC.64 R6, c[0x0][0x390] ;  /* 0x0000e400ff067b82 */ /* 0x000ee20000000a00 */
[----:B0-----:R-:W-:-:S04]  /*0060*/  IMAD.WIDE.U32 R2, R9, 0x4, R2 ;  /* 0x0000000409027825 */ /* 0x001fc800078e0002 */
[C---:B--2---:R-:W-:Y:S02]  /*0070*/  IMAD.WIDE.U32 R4, R9.reuse, 0x4, R4 ;  /* 0x0000000409047825 */ /* 0x044fe400078e0004 */
[----:B-1----:R-:W2:Y:S04]  /*0080*/  LDG.E R2, desc[UR4][R2.64] ;  /* 0x0000000402027981 */ /* 0x002ea8000c1e1900 */
[----:B------:R-:W2:Y:S01]  /*0090*/  LDG.E R5, desc[UR4][R4.64] ;  /* 0x0000000404057981 */ /* 0x000ea2000c1e1900 */
[----:B---3--:R-:W-:Y:S01]  /*00a0*/  IMAD.WIDE.U32 R6, R9, 0x4, R6 ;  /* 0x0000000409067825 */ /* 0x008fe200078e0006 */
[----:B--2---:R-:W-:-:S05]  /*00b0*/  IADD3 R9, PT, PT, R2, R5, RZ ;  /* 0x0000000502097210 */ /* 0x004fca0007ffe0ff */
[----:B------:R-:W-:Y:S01]  /*00c0*/  STG.E desc[UR4][R6.64], R9 ;  /* 0x0000000906007986 */ /* 0x000fe2000c101904 */
[----:B------:R-:W-:Y:S05]  /*00d0*/  EXIT ;  /* 0x000000000000794d */ /* 0x000fea0003800000 */
.L_x_0:
[----:B------:R-:W-:-:S00]  /*00e0*/  BRA `(.L_x_0) ;  /* 0xfffffffc00fc7947 */ /* 0x000fc0000383ffff */
[----:B------:R-:W-:-:S00]  /*00f0*/  NOP ;  /* 0x0000000000007918 */ /* 0x000fc00000000000 */
        /* <DEDUP_REMOVED lines=8> */
.L_x_1:


//--------------------- .nv.shared.reserved.0     --------------------------
	.section	.nv.shared.reserved.0,"aw",@nobits
	.weak		__nv_reservedSMEM_offset_0_alias
	.size		__nv_reservedSMEM_offset_0_alias, 0, 64
	.other		__nv_reservedSMEM_offset_0_alias,@"STO_CUDA_RESERVED_SHARED STV_DEFAULT"
__nv_reservedSMEM_offset_0_alias:
	.zero		0
	.zero		64


//--------------------- .nv.constant0._Z8addArrayPiS_S_ --------------------------
	.section	.nv.constant0._Z8addArrayPiS_S_,"a",@progbits
	.sectionflags	@""
	.align	4
.nv.constant0._Z8addArrayPiS_S_:
	.zero		920


//--------------------- SYMBOLS --------------------------

	.type		.nv.reservedSmem.offset0,@object
	.size		.nv.reservedSmem.offset0,0x4
